//
// Generated by NVIDIA NVVM Compiler
//
// Compiler Build ID: CL-36424714
// Cuda compilation tools, release 13.0, V13.0.88
// Based on NVVM 20.0.0
//

.version 9.0
.target sm_100
.address_size 64

	// .globl	_Z19complex_cond_kernelPii

.visible .entry _Z19complex_cond_kernelPii(
	.param .u64 .ptr .align 1 _Z19complex_cond_kernelPii_param_0,
	.param .u32 _Z19complex_cond_kernelPii_param_1
)
{
	.reg .pred 	%p<4>;
	.reg .b32 	%r<9>;
	.reg .b64 	%rd<3>;

	ld.param.u64 	%rd1, [_Z19complex_cond_kernelPii_param_0];
	ld.param.u32 	%r1, [_Z19complex_cond_kernelPii_param_1];
	mov.u32 	%r2, %ctaid.x;
	mov.u32 	%r3, %ntid.x;
	mul.lo.s32 	%r4, %r2, %r3;
	mov.u32 	%r5, %tid.x;
	neg.s32 	%r6, %r5;
	setp.ne.s32 	%p1, %r4, %r6;
	add.s32 	%r7, %r1, -1;
	setp.gt.u32 	%p2, %r7, 40;
	or.pred  	%p3, %p1, %p2;
	@%p3 bra 	$L__BB0_2;
	cvta.to.global.u64 	%rd2, %rd1;
	mov.b32 	%r8, 42;
	st.global.u32 	[%rd2], %r8;
$L__BB0_2:
	ret;

}


// ===== COMPILED SASS (sm_100) =====

	.target	sm_100

	.elftype	@"ET_EXEC"


//--------------------- .note.nv.tkinfo           --------------------------
	.section	.note.nv.tkinfo,"",@"SHT_NOTE"
	.sectionflags	@"SHF_NOTE_NV_TKINFO"
	.tkinfo
        /*0018*/ 	.word	0x00000002
        /*0030*/ 	.string	""
        /*0030*/ 	.string	"ptxas"
        /*0030*/ 	.string	"Cuda compilation tools, release 13.0, V13.0.88"
        /*0030*/ 	.string	"Build cuda_13.0.r13.0/compiler.36424714_0"
        /*0030*/ 	.string	"-arch sm_100 -m 64 "



//--------------------- .note.nv.cuinfo           --------------------------
	.section	.note.nv.cuinfo,"",@"SHT_NOTE"
	.sectionflags	@"SHF_NOTE_NV_CUINFO"
        /*0018*/ 	.short	0x0002
        /*001a*/ 	.short	0x0064
        /*001c*/ 	.short	0x0082
	.zero		2


//--------------------- .nv.info                  --------------------------
	.section	.nv.info,"",@"SHT_CUDA_INFO"
	.align	4


	//----- nvinfo : EIATTR_REGCOUNT
	.align		4
        /*0000*/ 	.byte	0x04, 0x2f
        /*0002*/ 	.short	(.L_1 - .L_0)
	.align		4
.L_0:
        /*0004*/ 	.word	index@(_Z19complex_cond_kernelPii)
        /*0008*/ 	.word	0x00000008


	//----- nvinfo : EIATTR_FRAME_SIZE
	.align		4
.L_1:
        /*000c*/ 	.byte	0x04, 0x11
        /*000e*/ 	.short	(.L_3 - .L_2)
	.align		4
.L_2:
        /*0010*/ 	.word	index@(_Z19complex_cond_kernelPii)
        /*0014*/ 	.word	0x00000000


	//----- nvinfo : EIATTR_MIN_STACK_SIZE
	.align		4
.L_3:
        /*0018*/ 	.byte	0x04, 0x12
        /*001a*/ 	.short	(.L_5 - .L_4)
	.align		4
.L_4:
        /*001c*/ 	.word	index@(_Z19complex_cond_kernelPii)
        /*0020*/ 	.word	0x00000000
.L_5:


//--------------------- .nv.compat                --------------------------
	.section	.nv.compat,"",@"SHT_CUDA_COMPAT_INFO"
	.align	4
        /*0000*/ 	.byte	0x02, 0x09, 0x00, 0x00, 0x02, 0x02, 0x01, 0x00, 0x02, 0x05, 0x05, 0x00, 0x03, 0x07, 0x01, 0x01
        /*0010*/ 	.byte	0x02, 0x03, 0x00, 0x00, 0x02, 0x06, 0x01, 0x00, 0x04, 0x0b, 0x08, 0x00, 0x09, 0x00, 0x00, 0x00
        /*0020*/ 	.byte	0x00, 0x00, 0x00, 0x00


//--------------------- .nv.info._Z19complex_cond_kernelPii --------------------------
	.section	.nv.info._Z19complex_cond_kernelPii,"",@"SHT_CUDA_INFO"
	.sectionflags	@""
	.align	4


	//----- nvinfo : EIATTR_CUDA_API_VERSION
	.align		4
        /*0000*/ 	.byte	0x04, 0x37
        /*0002*/ 	.short	(.L_7 - .L_6)
.L_6:
        /*0004*/ 	.word	0x00000082


	//----- nvinfo : EIATTR_KPARAM_INFO
	.align		4
.L_7:
        /*0008*/ 	.byte	0x04, 0x17
        /*000a*/ 	.short	(.L_9 - .L_8)
.L_8:
        /*000c*/ 	.word	0x00000000
        /*0010*/ 	.short	0x0001
        /*0012*/ 	.short	0x0008
        /*0014*/ 	.byte	0x00, 0xf0, 0x11, 0x00


	//----- nvinfo : EIATTR_KPARAM_INFO
	.align		4
.L_9:
        /*0018*/ 	.byte	0x04, 0x17
        /*001a*/ 	.short	(.L_11 - .L_10)
.L_10:
        /*001c*/ 	.word	0x00000000
        /*0020*/ 	.short	0x0000
        /*0022*/ 	.short	0x0000
        /*0024*/ 	.byte	0x00, 0xf5, 0x21, 0x00


	//----- nvinfo : EIATTR_SPARSE_MMA_MASK
	.align		4
.L_11:
        /*0028*/ 	.byte	0x03, 0x50
        /*002a*/ 	.short	0x0000


	//----- nvinfo : EIATTR_MAXREG_COUNT
	.align		4
        /*002c*/ 	.byte	0x03, 0x1b
        /*002e*/ 	.short	0x00ff


	//----- nvinfo : EIATTR_MERCURY_ISA_VERSION
	.align		4
        /*0030*/ 	.byte	0x03, 0x5f
        /*0032*/ 	.short	0x0101


	//----- nvinfo : EIATTR_VRC_CTA_INIT_COUNT
	.align		4
        /*0034*/ 	.byte	0x02, 0x4a
	.zero		1
	.zero		1


	//----- nvinfo : EIATTR_EXIT_INSTR_OFFSETS
	.align		4
        /*0038*/ 	.byte	0x04, 0x1c
        /*003a*/ 	.short	(.L_13 - .L_12)


	//   ....[0]....
.L_12:
        /*003c*/ 	.word	0x000000a0


	//   ....[1]....
        /*0040*/ 	.word	0x000000f0


	//----- nvinfo : EIATTR_CBANK_PARAM_SIZE
	.align		4
.L_13:
        /*0044*/ 	.byte	0x03, 0x19
        /*0046*/ 	.short	0x000c


	//----- nvinfo : EIATTR_PARAM_CBANK
	.align		4
        /*0048*/ 	.byte	0x04, 0x0a
        /*004a*/ 	.short	(.L_15 - .L_14)
	.align		4
.L_14:
        /*004c*/ 	.word	index@(.nv.constant0._Z19complex_cond_kernelPii)
        /*0050*/ 	.short	0x0380
        /*0052*/ 	.short	0x000c


	//----- nvinfo : EIATTR_SW_WAR
	.align		4
.L_15:
        /*0054*/ 	.byte	0x04, 0x36
        /*0056*/ 	.short	(.L_17 - .L_16)
.L_16:
        /*0058*/ 	.word	0x00000008
.L_17:


//--------------------- .nv.callgraph             --------------------------
	.section	.nv.callgraph,"",@"SHT_CUDA_CALLGRAPH"
	.align	4
	.sectionentsize	8
	.align		4
        /*0000*/ 	.word	0x00000000
	.align		4
        /*0004*/ 	.word	0xffffffff
	.align		4
        /*0008*/ 	.word	0x00000000
	.align		4
        /*000c*/ 	.word	0xfffffffe
	.align		4
        /*0010*/ 	.word	0x00000000
	.align		4
        /*0014*/ 	.word	0xfffffffd
	.align		4
        /*0018*/ 	.word	0x00000000
	.align		4
        /*001c*/ 	.word	0xfffffffc


//--------------------- .text._Z19complex_cond_kernelPii --------------------------
	.section	.text._Z19complex_cond_kernelPii,"ax",@progbits
	.align	128
        .global         _Z19complex_cond_kernelPii
        .type           _Z19complex_cond_kernelPii,@function
        .size           _Z19complex_cond_kernelPii,(.L_x_1 - _Z19complex_cond_kernelPii)
        .other          _Z19complex_cond_kernelPii,@"STO_CUDA_ENTRY STV_DEFAULT"
_Z19complex_cond_kernelPii:
.text._Z19complex_cond_kernelPii:
[----:B------:R-:W-:Y:S01]  /*0000*/  LDC R1, c[0x0][0x37c] ;  /* 0x0000df00ff017b82 */ /* 0x000fe20000000800 */
[----:B------:R-:W0:Y:S07]  /*0010*/  S2R R2, SR_TID.X ;  /* 0x0000000000027919 */ /* 0x000e2e0000002100 */
[----:B------:R-:W1:Y:S01]  /*0020*/  LDC R0, c[0x0][0x388] ;  /* 0x0000e200ff007b82 */ /* 0x000e620000000800 */
[----:B------:R-:W2:Y:S07]  /*0030*/  LDCU UR5, c[0x0][0x360] ;  /* 0x00006c00ff0577ac */ /* 0x000eae0008000800 */
[----:B------:R-:W2:Y:S01]  /*0040*/  S2UR UR4, SR_CTAID.X ;  /* 0x00000000000479c3 */ /* 0x000ea20000002500 */
[----:B-1----:R-:W-:-:S05]  /*0050*/  VIADD R0, R0, 0xffffffff ;  /* 0xffffffff00007836 */ /* 0x002fca0000000000 */
[----:B------:R-:W-:Y:S02]  /*0060*/  ISETP.GT.U32.AND P0, PT, R0, 0x28, PT ;  /* 0x000000280000780c */ /* 0x000fe40003f04070 */
[----:B0-----:R-:W-:Y:S01]  /*0070*/  IADD3 R2, PT, PT, -R2, RZ, RZ ;  /* 0x000000ff02027210 */ /* 0x001fe20007ffe1ff */
[----:B--2---:R-:W-:-:S06]  /*0080*/  UIMAD UR4, UR4, UR5, URZ ;  /* 0x00000005040472a4 */ /* 0x004fcc000f8e02ff */
[----:B------:R-:W-:-:S13]  /*0090*/  ISETP.NE.OR P0, PT, R2, UR4, P0 ;  /* 0x0000000402007c0c */ /* 0x000fda0008705670 */
[----:B------:R-:W-:Y:S05]  /*00a0*/  @P0 EXIT ;  /* 0x000000000000094d */ /* 0x000fea0003800000 */
[----:B------:R-:W0:Y:S01]  /*00b0*/  LDC.64 R2, c[0x0][0x380] ;  /* 0x0000e000ff027b82 */ /* 0x000e220000000a00 */
[----:B------:R-:W0:Y:S01]  /*00c0*/  LDCU.64 UR4, c[0x0][0x358] ;  /* 0x00006b00ff0477ac */ /* 0x000e220008000a00 */
[----:B------:R-:W-:-:S05]  /*00d0*/  IMAD.MOV.U32 R5, RZ, RZ, 0x2a ;  /* 0x0000002aff057424 */ /* 0x000fca00078e00ff */
[----:B0-----:R-:W-:Y:S01]  /*00e0*/  STG.E desc[UR4][R2.64], R5 ;  /* 0x0000000502007986 */ /* 0x001fe2000c101904 */
[----:B------:R-:W-:Y:S05]  /*00f0*/  EXIT ;  /* 0x000000000000794d */ /* 0x000fea0003800000 */
.L_x_0:
[----:B------:R-:W-:-:S00]  /*0100*/  BRA `(.L_x_0) ;  /* 0xfffffffc00fc7947 */ /* 0x000fc0000383ffff */
[----:B------:R-:W-:-:S00]  /*0110*/  NOP ;  /* 0x0000000000007918 */ /* 0x000fc00000000000 */
        /* <DEDUP_REMOVED lines=14> */
.L_x_1:


//--------------------- .nv.shared.reserved.0     --------------------------
	.section	.nv.shared.reserved.0,"aw",@nobits
	.weak		__nv_reservedSMEM_offset_0_alias
	.size		__nv_reservedSMEM_offset_0_alias, 0, 64
	.other		__nv_reservedSMEM_offset_0_alias,@"STO_CUDA_RESERVED_SHARED STV_DEFAULT"
__nv_reservedSMEM_offset_0_alias:
	.zero		0
	.zero		64


//--------------------- .nv.constant0._Z19complex_cond_kernelPii --------------------------
	.section	.nv.constant0._Z19complex_cond_kernelPii,"a",@progbits
	.sectionflags	@""
	.align	4
.nv.constant0._Z19complex_cond_kernelPii:
	.zero		908


//--------------------- SYMBOLS --------------------------

	.type		.nv.reservedSmem.offset0,@object
	.size		.nv.reservedSmem.offset0,0x4
